//
// Generated by NVIDIA NVVM Compiler
//
// Compiler Build ID: CL-36424714
// Cuda compilation tools, release 13.0, V13.0.88
// Based on NVVM 20.0.0
//

.version 9.0
.target sm_100
.address_size 64

	// .globl	_Z6kernelPKfPfi

.visible .entry _Z6kernelPKfPfi(
	.param .u64 .ptr .align 1 _Z6kernelPKfPfi_param_0,
	.param .u64 .ptr .align 1 _Z6kernelPKfPfi_param_1,
	.param .u32 _Z6kernelPKfPfi_param_2
)
{
	.reg .pred 	%p<2>;
	.reg .b32 	%r<6>;
	.reg .b32 	%f<2>;
	.reg .b64 	%rd<8>;

	ld.param.u64 	%rd1, [_Z6kernelPKfPfi_param_0];
	ld.param.u64 	%rd2, [_Z6kernelPKfPfi_param_1];
	ld.param.u32 	%r2, [_Z6kernelPKfPfi_param_2];
	mov.u32 	%r3, %ctaid.x;
	mov.u32 	%r4, %ntid.x;
	mov.u32 	%r5, %tid.x;
	mad.lo.s32 	%r1, %r3, %r4, %r5;
	setp.ge.s32 	%p1, %r1, %r2;
	@%p1 bra 	$L__BB0_2;
	cvta.to.global.u64 	%rd3, %rd1;
	cvta.to.global.u64 	%rd4, %rd2;
	mul.wide.s32 	%rd5, %r1, 4;
	add.s64 	%rd6, %rd3, %rd5;
	ld.global.f32 	%f1, [%rd6];
	add.s64 	%rd7, %rd4, %rd5;
	st.global.f32 	[%rd7], %f1;
$L__BB0_2:
	ret;

}


// ===== COMPILED SASS (sm_100) =====

	.target	sm_100

	.elftype	@"ET_EXEC"


//--------------------- .note.nv.tkinfo           --------------------------
	.section	.note.nv.tkinfo,"",@"SHT_NOTE"
	.sectionflags	@"SHF_NOTE_NV_TKINFO"
	.tkinfo
        /*0018*/ 	.word	0x00000002
        /*0030*/ 	.string	""
        /*0030*/ 	.string	"ptxas"
        /*0030*/ 	.string	"Cuda compilation tools, release 13.0, V13.0.88"
        /*0030*/ 	.string	"Build cuda_13.0.r13.0/compiler.36424714_0"
        /*0030*/ 	.string	"-arch sm_100 -m 64 "



//--------------------- .note.nv.cuinfo           --------------------------
	.section	.note.nv.cuinfo,"",@"SHT_NOTE"
	.sectionflags	@"SHF_NOTE_NV_CUINFO"
        /*0018*/ 	.short	0x0002
        /*001a*/ 	.short	0x0064
        /*001c*/ 	.short	0x0082
	.zero		2


//--------------------- .nv.info                  --------------------------
	.section	.nv.info,"",@"SHT_CUDA_INFO"
	.align	4


	//----- nvinfo : EIATTR_REGCOUNT
	.align		4
        /*0000*/ 	.byte	0x04, 0x2f
        /*0002*/ 	.short	(.L_1 - .L_0)
	.align		4
.L_0:
        /*0004*/ 	.word	index@(_Z6kernelPKfPfi)
        /*0008*/ 	.word	0x0000000a


	//----- nvinfo : EIATTR_FRAME_SIZE
	.align		4
.L_1:
        /*000c*/ 	.byte	0x04, 0x11
        /*000e*/ 	.short	(.L_3 - .L_2)
	.align		4
.L_2:
        /*0010*/ 	.word	index@(_Z6kernelPKfPfi)
        /*0014*/ 	.word	0x00000000


	//----- nvinfo : EIATTR_MIN_STACK_SIZE
	.align		4
.L_3:
        /*0018*/ 	.byte	0x04, 0x12
        /*001a*/ 	.short	(.L_5 - .L_4)
	.align		4
.L_4:
        /*001c*/ 	.word	index@(_Z6kernelPKfPfi)
        /*0020*/ 	.word	0x00000000
.L_5:


//--------------------- .nv.compat                --------------------------
	.section	.nv.compat,"",@"SHT_CUDA_COMPAT_INFO"
	.align	4
        /*0000*/ 	.byte	0x02, 0x09, 0x00, 0x00, 0x02, 0x02, 0x01, 0x00, 0x02, 0x05, 0x05, 0x00, 0x03, 0x07, 0x01, 0x01
        /*0010*/ 	.byte	0x02, 0x03, 0x00, 0x00, 0x02, 0x06, 0x01, 0x00, 0x04, 0x0b, 0x08, 0x00, 0x09, 0x00, 0x00, 0x00
        /*0020*/ 	.byte	0x00, 0x00, 0x00, 0x00


//--------------------- .nv.info._Z6kernelPKfPfi  --------------------------
	.section	.nv.info._Z6kernelPKfPfi,"",@"SHT_CUDA_INFO"
	.sectionflags	@""
	.align	4


	//----- nvinfo : EIATTR_CUDA_API_VERSION
	.align		4
        /*0000*/ 	.byte	0x04, 0x37
        /*0002*/ 	.short	(.L_7 - .L_6)
.L_6:
        /*0004*/ 	.word	0x00000082


	//----- nvinfo : EIATTR_KPARAM_INFO
	.align		4
.L_7:
        /*0008*/ 	.byte	0x04, 0x17
        /*000a*/ 	.short	(.L_9 - .L_8)
.L_8:
        /*000c*/ 	.word	0x00000000
        /*0010*/ 	.short	0x0002
        /*0012*/ 	.short	0x0010
        /*0014*/ 	.byte	0x00, 0xf0, 0x11, 0x00


	//----- nvinfo : EIATTR_KPARAM_INFO
	.align		4
.L_9:
        /*0018*/ 	.byte	0x04, 0x17
        /*001a*/ 	.short	(.L_11 - .L_10)
.L_10:
        /*001c*/ 	.word	0x00000000
        /*0020*/ 	.short	0x0001
        /*0022*/ 	.short	0x0008
        /*0024*/ 	.byte	0x00, 0xf5, 0x21, 0x00


	//----- nvinfo : EIATTR_KPARAM_INFO
	.align		4
.L_11:
        /*0028*/ 	.byte	0x04, 0x17
        /*002a*/ 	.short	(.L_13 - .L_12)
.L_12:
        /*002c*/ 	.word	0x00000000
        /*0030*/ 	.short	0x0000
        /*0032*/ 	.short	0x0000
        /*0034*/ 	.byte	0x00, 0xf5, 0x21, 0x00


	//----- nvinfo : EIATTR_SPARSE_MMA_MASK
	.align		4
.L_13:
        /*0038*/ 	.byte	0x03, 0x50
        /*003a*/ 	.short	0x0000


	//----- nvinfo : EIATTR_MAXREG_COUNT
	.align		4
        /*003c*/ 	.byte	0x03, 0x1b
        /*003e*/ 	.short	0x00ff


	//----- nvinfo : EIATTR_MERCURY_ISA_VERSION
	.align		4
        /*0040*/ 	.byte	0x03, 0x5f
        /*0042*/ 	.short	0x0101


	//----- nvinfo : EIATTR_VRC_CTA_INIT_COUNT
	.align		4
        /*0044*/ 	.byte	0x02, 0x4a
	.zero		1
	.zero		1


	//----- nvinfo : EIATTR_EXIT_INSTR_OFFSETS
	.align		4
        /*0048*/ 	.byte	0x04, 0x1c
        /*004a*/ 	.short	(.L_15 - .L_14)


	//   ....[0]....
.L_14:
        /*004c*/ 	.word	0x00000070


	//   ....[1]....
        /*0050*/ 	.word	0x000000f0


	//----- nvinfo : EIATTR_CBANK_PARAM_SIZE
	.align		4
.L_15:
        /*0054*/ 	.byte	0x03, 0x19
        /*0056*/ 	.short	0x0014


	//----- nvinfo : EIATTR_PARAM_CBANK
	.align		4
        /*0058*/ 	.byte	0x04, 0x0a
        /*005a*/ 	.short	(.L_17 - .L_16)
	.align		4
.L_16:
        /*005c*/ 	.word	index@(.nv.constant0._Z6kernelPKfPfi)
        /*0060*/ 	.short	0x0380
        /*0062*/ 	.short	0x0014


	//----- nvinfo : EIATTR_SW_WAR
	.align		4
.L_17:
        /*0064*/ 	.byte	0x04, 0x36
        /*0066*/ 	.short	(.L_19 - .L_18)
.L_18:
        /*0068*/ 	.word	0x00000008
.L_19:


//--------------------- .nv.callgraph             --------------------------
	.section	.nv.callgraph,"",@"SHT_CUDA_CALLGRAPH"
	.align	4
	.sectionentsize	8
	.align		4
        /*0000*/ 	.word	0x00000000
	.align		4
        /*0004*/ 	.word	0xffffffff
	.align		4
        /*0008*/ 	.word	0x00000000
	.align		4
        /*000c*/ 	.word	0xfffffffe
	.align		4
        /*0010*/ 	.word	0x00000000
	.align		4
        /*0014*/ 	.word	0xfffffffd
	.align		4
        /*0018*/ 	.word	0x00000000
	.align		4
        /*001c*/ 	.word	0xfffffffc


//--------------------- .text._Z6kernelPKfPfi     --------------------------
	.section	.text._Z6kernelPKfPfi,"ax",@progbits
	.align	128
        .global         _Z6kernelPKfPfi
        .type           _Z6kernelPKfPfi,@function
        .size           _Z6kernelPKfPfi,(.L_x_1 - _Z6kernelPKfPfi)
        .other          _Z6kernelPKfPfi,@"STO_CUDA_ENTRY STV_DEFAULT"
_Z6kernelPKfPfi:
.text._Z6kernelPKfPfi:
[----:B------:R-:W-:Y:S01]  /*0000*/  LDC R1, c[0x0][0x37c] ;  /* 0x0000df00ff017b82 */ /* 0x000fe20000000800 */
[----:B------:R-:W0:Y:S07]  /*0010*/  S2R R0, SR_TID.X ;  /* 0x0000000000007919 */ /* 0x000e2e0000002100 */
[----:B------:R-:W0:Y:S01]  /*0020*/  S2UR UR4, SR_CTAID.X ;  /* 0x00000000000479c3 */ /* 0x000e220000002500 */
[----:B------:R-:W1:Y:S07]  /*0030*/  LDCU UR5, c[0x0][0x390] ;  /* 0x00007200ff0577ac */ /* 0x000e6e0008000800 */
[----:B------:R-:W0:Y:S02]  /*0040*/  LDC R7, c[0x0][0x360] ;  /* 0x0000d800ff077b82 */ /* 0x000e240000000800 */
[----:B0-----:R-:W-:-:S05]  /*0050*/  IMAD R7, R7, UR4, R0 ;  /* 0x0000000407077c24 */ /* 0x001fca000f8e0200 */
[----:B-1----:R-:W-:-:S13]  /*0060*/  ISETP.GE.AND P0, PT, R7, UR5, PT ;  /* 0x0000000507007c0c */ /* 0x002fda000bf06270 */
[----:B------:R-:W-:Y:S05]  /*0070*/  @P0 EXIT ;  /* 0x000000000000094d */ /* 0x000fea0003800000 */
[----:B------:R-:W0:Y:S01]  /*0080*/  LDC.64 R2, c[0x0][0x380] ;  /* 0x0000e000ff027b82 */ /* 0x000e220000000a00 */
[----:B------:R-:W1:Y:S07]  /*0090*/  LDCU.64 UR4, c[0x0][0x358] ;  /* 0x00006b00ff0477ac */ /* 0x000e6e0008000a00 */
[----:B------:R-:W2:Y:S01]  /*00a0*/  LDC.64 R4, c[0x0][0x388] ;  /* 0x0000e200ff047b82 */ /* 0x000ea20000000a00 */
[----:B0-----:R-:W-:-:S06]  /*00b0*/  IMAD.WIDE R2, R7, 0x4, R2 ;  /* 0x0000000407027825 */ /* 0x001fcc00078e0202 */
[----:B-1----:R-:W3:Y:S01]  /*00c0*/  LDG.E R3, desc[UR4][R2.64] ;  /* 0x0000000402037981 */ /* 0x002ee2000c1e1900 */
[----:B--2---:R-:W-:-:S05]  /*00d0*/  IMAD.WIDE R4, R7, 0x4, R4 ;  /* 0x0000000407047825 */ /* 0x004fca00078e0204 */
[----:B---3--:R-:W-:Y:S01]  /*00e0*/  STG.E desc[UR4][R4.64], R3 ;  /* 0x0000000304007986 */ /* 0x008fe2000c101904 */
[----:B------:R-:W-:Y:S05]  /*00f0*/  EXIT ;  /* 0x000000000000794d */ /* 0x000fea0003800000 */
.L_x_0:
[----:B------:R-:W-:-:S00]  /*0100*/  BRA `(.L_x_0) ;  /* 0xfffffffc00fc7947 */ /* 0x000fc0000383ffff */
[----:B------:R-:W-:-:S00]  /*0110*/  NOP ;  /* 0x0000000000007918 */ /* 0x000fc00000000000 */
        /* <DEDUP_REMOVED lines=14> */
.L_x_1:


//--------------------- .nv.shared.reserved.0     --------------------------
	.section	.nv.shared.reserved.0,"aw",@nobits
	.weak		__nv_reservedSMEM_offset_0_alias
	.size		__nv_reservedSMEM_offset_0_alias, 0, 64
	.other		__nv_reservedSMEM_offset_0_alias,@"STO_CUDA_RESERVED_SHARED STV_DEFAULT"
__nv_reservedSMEM_offset_0_alias:
	.zero		0
	.zero		64


//--------------------- .nv.constant0._Z6kernelPKfPfi --------------------------
	.section	.nv.constant0._Z6kernelPKfPfi,"a",@progbits
	.sectionflags	@""
	.align	4
.nv.constant0._Z6kernelPKfPfi:
	.zero		916


//--------------------- SYMBOLS --------------------------

	.type		.nv.reservedSmem.offset0,@object
	.size		.nv.reservedSmem.offset0,0x4
